	.headerflags	@"EF_CUDA_TEXMODE_UNIFIED EF_CUDA_64BIT_ADDRESS EF_CUDA_ACCELERATORS EF_CUDA_SM90 EF_CUDA_VIRTUAL_SM(EF_CUDA_SM90)"
	.elftype	@"ET_EXEC"


//--------------------- .nv.info                  --------------------------
	.section	.nv.info,"",@"SHT_CUDA_INFO"
	.align	4


	//----- nvinfo : EIATTR_REGCOUNT
	.align		4
        /*0000*/ 	.byte	0x04, 0x2f
        /*0002*/ 	.short	(.L_3 - .L_2)
	.align		4
.L_2:
        /*0004*/ 	.word	index@(triton_poi_fused__native_batch_norm_legit_no_training_add_convolution_relu_9)
        /*0008*/ 	.word	0x0000001c


	//----- nvinfo : EIATTR_MIN_STACK_SIZE
	.align		4
.L_3:
        /*000c*/ 	.byte	0x04, 0x12
        /*000e*/ 	.short	(.L_5 - .L_4)
	.align		4
.L_4:
        /*0010*/ 	.word	index@(triton_poi_fused__native_batch_norm_legit_no_training_add_convolution_relu_9)
        /*0014*/ 	.word	0x00000000


	//----- nvinfo : EIATTR_FRAME_SIZE
	.align		4
.L_5:
        /*0018*/ 	.byte	0x04, 0x11
        /*001a*/ 	.short	(.L_7 - .L_6)
	.align		4
.L_6:
        /*001c*/ 	.word	index@(triton_poi_fused__native_batch_norm_legit_no_training_add_convolution_relu_9)
        /*0020*/ 	.word	0x00000000


	//----- nvinfo : EIATTR_MIN_STACK_SIZE
	.align		4
.L_7:
        /*0024*/ 	.byte	0x04, 0x12
        /*0026*/ 	.short	(.L_9 - .L_8)
	.align		4
.L_8:
        /*0028*/ 	.word	index@(triton_poi_fused__native_batch_norm_legit_no_training_add_convolution_relu_9)
        /*002c*/ 	.word	0x00000000
.L_9:


//--------------------- .nv.info.triton_poi_fused__native_batch_norm_legit_no_training_add_convolution_relu_9 --------------------------
	.section	.nv.info.triton_poi_fused__native_batch_norm_legit_no_training_add_convolution_relu_9,"",@"SHT_CUDA_INFO"
	.sectionflags	@""
	.align	4


	//----- nvinfo : EIATTR_CUDA_API_VERSION
	.align		4
        /*0000*/ 	.byte	0x04, 0x37
        /*0002*/ 	.short	(.L_11 - .L_10)
.L_10:
        /*0004*/ 	.word	0x0000007c


	//----- nvinfo : EIATTR_KPARAM_INFO
	.align		4
.L_11:
        /*0008*/ 	.byte	0x04, 0x17
        /*000a*/ 	.short	(.L_13 - .L_12)
.L_12:
        /*000c*/ 	.word	0x00000000
        /*0010*/ 	.short	0x000b
        /*0012*/ 	.short	0x0058
        /*0014*/ 	.byte	0x00, 0xf0, 0x11, 0x00


	//----- nvinfo : EIATTR_KPARAM_INFO
	.align		4
.L_13:
        /*0018*/ 	.byte	0x04, 0x17
        /*001a*/ 	.short	(.L_15 - .L_14)
.L_14:
        /*001c*/ 	.word	0x00000000
        /*0020*/ 	.short	0x000a
        /*0022*/ 	.short	0x0050
        /*0024*/ 	.byte	0x00, 0xf4, 0x21, 0x00


	//----- nvinfo : EIATTR_KPARAM_INFO
	.align		4
.L_15:
        /*0028*/ 	.byte	0x04, 0x17
        /*002a*/ 	.short	(.L_17 - .L_16)
.L_16:
        /*002c*/ 	.word	0x00000000
        /*0030*/ 	.short	0x0009
        /*0032*/ 	.short	0x0048
        /*0034*/ 	.byte	0x00, 0xf4, 0x21, 0x00


	//----- nvinfo : EIATTR_KPARAM_INFO
	.align		4
.L_17:
        /*0038*/ 	.byte	0x04, 0x17
        /*003a*/ 	.short	(.L_19 - .L_18)
.L_18:
        /*003c*/ 	.word	0x00000000
        /*0040*/ 	.short	0x0008
        /*0042*/ 	.short	0x0040
        /*0044*/ 	.byte	0x00, 0xf4, 0x21, 0x00


	//----- nvinfo : EIATTR_KPARAM_INFO
	.align		4
.L_19:
        /*0048*/ 	.byte	0x04, 0x17
        /*004a*/ 	.short	(.L_21 - .L_20)
.L_20:
        /*004c*/ 	.word	0x00000000
        /*0050*/ 	.short	0x0007
        /*0052*/ 	.short	0x0038
        /*0054*/ 	.byte	0x00, 0xf4, 0x21, 0x00


	//----- nvinfo : EIATTR_KPARAM_INFO
	.align		4
.L_21:
        /*0058*/ 	.byte	0x04, 0x17
        /*005a*/ 	.short	(.L_23 - .L_22)
.L_22:
        /*005c*/ 	.word	0x00000000
        /*0060*/ 	.short	0x0006
        /*0062*/ 	.short	0x0030
        /*0064*/ 	.byte	0x00, 0xf4, 0x21, 0x00


	//----- nvinfo : EIATTR_KPARAM_INFO
	.align		4
.L_23:
        /*0068*/ 	.byte	0x04, 0x17
        /*006a*/ 	.short	(.L_25 - .L_24)
.L_24:
        /*006c*/ 	.word	0x00000000
        /*0070*/ 	.short	0x0005
        /*0072*/ 	.short	0x0028
        /*0074*/ 	.byte	0x00, 0xf4, 0x21, 0x00


	//----- nvinfo : EIATTR_KPARAM_INFO
	.align		4
.L_25:
        /*0078*/ 	.byte	0x04, 0x17
        /*007a*/ 	.short	(.L_27 - .L_26)
.L_26:
        /*007c*/ 	.word	0x00000000
        /*0080*/ 	.short	0x0004
        /*0082*/ 	.short	0x0020
        /*0084*/ 	.byte	0x00, 0xf4, 0x21, 0x00


	//----- nvinfo : EIATTR_KPARAM_INFO
	.align		4
.L_27:
        /*0088*/ 	.byte	0x04, 0x17
        /*008a*/ 	.short	(.L_29 - .L_28)
.L_28:
        /*008c*/ 	.word	0x00000000
        /*0090*/ 	.short	0x0003
        /*0092*/ 	.short	0x0018
        /*0094*/ 	.byte	0x00, 0xf4, 0x21, 0x00


	//----- nvinfo : EIATTR_KPARAM_INFO
	.align		4
.L_29:
        /*0098*/ 	.byte	0x04, 0x17
        /*009a*/ 	.short	(.L_31 - .L_30)
.L_30:
        /*009c*/ 	.word	0x00000000
        /*00a0*/ 	.short	0x0002
        /*00a2*/ 	.short	0x0010
        /*00a4*/ 	.byte	0x00, 0xf4, 0x21, 0x00


	//----- nvinfo : EIATTR_KPARAM_INFO
	.align		4
.L_31:
        /*00a8*/ 	.byte	0x04, 0x17
        /*00aa*/ 	.short	(.L_33 - .L_32)
.L_32:
        /*00ac*/ 	.word	0x00000000
        /*00b0*/ 	.short	0x0001
        /*00b2*/ 	.short	0x0008
        /*00b4*/ 	.byte	0x00, 0xf4, 0x21, 0x00


	//----- nvinfo : EIATTR_KPARAM_INFO
	.align		4
.L_33:
        /*00b8*/ 	.byte	0x04, 0x17
        /*00ba*/ 	.short	(.L_35 - .L_34)
.L_34:
        /*00bc*/ 	.word	0x00000000
        /*00c0*/ 	.short	0x0000
        /*00c2*/ 	.short	0x0000
        /*00c4*/ 	.byte	0x00, 0xf4, 0x21, 0x00


	//----- nvinfo : EIATTR_SPARSE_MMA_MASK
	.align		4
.L_35:
        /*00c8*/ 	.byte	0x03, 0x50
        /*00ca*/ 	.short	0x0000


	//----- nvinfo : EIATTR_MAXREG_COUNT
	.align		4
        /*00cc*/ 	.byte	0x03, 0x1b
        /*00ce*/ 	.short	0x00ff


	//----- nvinfo : EIATTR_EXIT_INSTR_OFFSETS
	.align		4
        /*00d0*/ 	.byte	0x04, 0x1c
        /*00d2*/ 	.short	(.L_37 - .L_36)


	//   ....[0]....
.L_36:
        /*00d4*/ 	.word	0x00000450


	//----- nvinfo : EIATTR_REQNTID
	.align		4
.L_37:
        /*00d8*/ 	.byte	0x04, 0x10
        /*00da*/ 	.short	(.L_39 - .L_38)
.L_38:
        /*00dc*/ 	.word	0x00000080
        /*00e0*/ 	.word	0x00000001
        /*00e4*/ 	.word	0x00000001


	//----- nvinfo : EIATTR_CBANK_PARAM_SIZE
	.align		4
.L_39:
        /*00e8*/ 	.byte	0x03, 0x19
        /*00ea*/ 	.short	0x005c


	//----- nvinfo : EIATTR_PARAM_CBANK
	.align		4
        /*00ec*/ 	.byte	0x04, 0x0a
        /*00ee*/ 	.short	(.L_41 - .L_40)
	.align		4
.L_40:
        /*00f0*/ 	.word	index@(.nv.constant0.triton_poi_fused__native_batch_norm_legit_no_training_add_convolution_relu_9)
        /*00f4*/ 	.short	0x0210
        /*00f6*/ 	.short	0x005c


	//----- nvinfo : EIATTR_SW_WAR
	.align		4
.L_41:
        /*00f8*/ 	.byte	0x04, 0x36
        /*00fa*/ 	.short	(.L_43 - .L_42)
.L_42:
        /*00fc*/ 	.word	0x00000008
.L_43:


//--------------------- .nv.callgraph             --------------------------
	.section	.nv.callgraph,"",@"SHT_CUDA_CALLGRAPH"
	.align	4
	.sectionentsize	8
	.align		4
        /*0000*/ 	.word	0x00000000
	.align		4
        /*0004*/ 	.word	0xffffffff
	.align		4
        /*0008*/ 	.word	0x00000000
	.align		4
        /*000c*/ 	.word	0xfffffffe
	.align		4
        /*0010*/ 	.word	0x00000000
	.align		4
        /*0014*/ 	.word	0xfffffffd
	.align		4
        /*0018*/ 	.word	0x00000000
	.align		4
        /*001c*/ 	.word	0xfffffffc


//--------------------- .nv.constant4             --------------------------
	.section	.nv.constant4,"a",@progbits
	.align	8
	.align		8
.nv.constant4:
        /*0000*/ 	.dword	_$_str
	.align		8
        /*0008*/ 	.dword	_$_str_$_2


//--------------------- .text.triton_poi_fused__native_batch_norm_legit_no_training_add_convolution_relu_9 --------------------------
	.section	.text.triton_poi_fused__native_batch_norm_legit_no_training_add_convolution_relu_9,"ax",@progbits
	.align	128
        .global         triton_poi_fused__native_batch_norm_legit_no_training_add_convolution_relu_9
        .type           triton_poi_fused__native_batch_norm_legit_no_training_add_convolution_relu_9,@function
        .size           triton_poi_fused__native_batch_norm_legit_no_training_add_convolution_relu_9,(.L_x_1 - triton_poi_fused__native_batch_norm_legit_no_training_add_convolution_relu_9)
        .other          triton_poi_fused__native_batch_norm_legit_no_training_add_convolution_relu_9,@"STO_CUDA_ENTRY STV_DEFAULT"
triton_poi_fused__native_batch_norm_legit_no_training_add_convolution_relu_9:
.text.triton_poi_fused__native_batch_norm_legit_no_training_add_convolution_relu_9:
[----:B------:R-:W-:Y:S01]  /*0000*/  LDC R1, c[0x0][0x28] ;  /* 0x00000a00ff017b82 */ /* 0x000fe20000000800 */
[----:B------:R-:W1:Y:S01]  /*0010*/  S2R R15, SR_TID.X ;  /* 0x00000000000f7919 */ /* 0x000e620000002100 */
[----:B------:R-:W-:-:S06]  /*0020*/  ULDC.64 UR4, c[0x0][0x208] ;  /* 0x0000820000047ab9 */ /* 0x000fcc0000000a00 */
[----:B------:R-:W2:Y:S01]  /*0030*/  LDC.64 R22, c[0x0][0x218] ;  /* 0x00008600ff167b82 */ /* 0x000ea20000000a00 */
[----:B------:R-:W3:Y:S07]  /*0040*/  S2R R0, SR_CTAID.X ;  /* 0x0000000000007919 */ /* 0x000eee0000002500 */
[----:B------:R-:W4:Y:S08]  /*0050*/  LDC.64 R24, c[0x0][0x210] ;  /* 0x00008400ff187b82 */ /* 0x000f300000000a00 */
[----:B------:R-:W5:Y:S08]  /*0060*/  LDC.64 R18, c[0x0][0x240] ;  /* 0x00009000ff127b82 */ /* 0x000f700000000a00 */
[----:B------:R-:W2:Y:S01]  /*0070*/  LDC.64 R8, c[0x0][0x250] ;  /* 0x00009400ff087b82 */ /* 0x000ea20000000a00 */
[----:B-1----:R-:W-:-:S07]  /*0080*/  LOP3.LUT R15, R15, 0x7f, RZ, 0xc0, !PT ;  /* 0x0000007f0f0f7812 */ /* 0x002fce00078ec0ff */
[----:B------:R-:W1:Y:S01]  /*0090*/  LDC.64 R16, c[0x0][0x258] ;  /* 0x00009600ff107b82 */ /* 0x000e620000000a00 */
[----:B---3--:R-:W-:Y:S02]  /*00a0*/  SHF.R.S32.HI R2, RZ, 0x18, R0 ;  /* 0x00000018ff027819 */ /* 0x008fe40000011400 */
[----:B------:R-:W-:Y:S02]  /*00b0*/  LEA R15, R0, R15, 0x7 ;  /* 0x0000000f000f7211 */ /* 0x000fe400078e38ff */
[----:B------:R-:W-:-:S03]  /*00c0*/  SGXT R0, R2, 0x1 ;  /* 0x000000010200781a */ /* 0x000fc60000000200 */
[----:B------:R-:W3:Y:S01]  /*00d0*/  LDC.64 R2, c[0x0][0x248] ;  /* 0x00009200ff027b82 */ /* 0x000ee20000000a00 */
[----:B------:R-:W-:-:S04]  /*00e0*/  LEA.HI R0, R0, R15, RZ, 0x4 ;  /* 0x0000000f00007211 */ /* 0x000fc800078f20ff */
[--C-:B------:R-:W-:Y:S02]  /*00f0*/  SHF.R.S32.HI R21, RZ, 0x4, R0.reuse ;  /* 0x00000004ff157819 */ /* 0x100fe40000011400 */
[----:B------:R-:W-:Y:S01]  /*0100*/  SHF.R.S32.HI R0, RZ, 0x1f, R0 ;  /* 0x0000001fff007819 */ /* 0x000fe20000011400 */
[----:B------:R-:W1:Y:S03]  /*0110*/  LDC.64 R12, c[0x0][0x220] ;  /* 0x00008800ff0c7b82 */ /* 0x000e660000000a00 */
[----:B------:R-:W-:-:S04]  /*0120*/  LEA.HI R0, R0, R21, RZ, 0x8 ;  /* 0x0000001500007211 */ /* 0x000fc800078f40ff */
[----:B------:R-:W-:Y:S01]  /*0130*/  LOP3.LUT R0, R0, 0xffffff00, RZ, 0xc0, !PT ;  /* 0xffffff0000007812 */ /* 0x000fe200078ec0ff */
[----:B------:R-:W1:Y:S03]  /*0140*/  LDC.64 R10, c[0x0][0x228] ;  /* 0x00008a00ff0a7b82 */ /* 0x000e660000000a00 */
[----:B------:R-:W-:-:S05]  /*0150*/  IADD3 R21, R21, -R0, RZ ;  /* 0x8000000015157210 */ /* 0x000fca0007ffe0ff */
[C---:B---3--:R-:W-:Y:S01]  /*0160*/  IMAD.WIDE R2, R21.reuse, 0x4, R2 ;  /* 0x0000000415027825 */ /* 0x048fe200078e0202 */
[----:B------:R-:W3:Y:S04]  /*0170*/  LDC.64 R6, c[0x0][0x230] ;  /* 0x00008c00ff067b82 */ /* 0x000ee80000000a00 */
[----:B------:R4:W3:Y:S01]  /*0180*/  LDG.E.EL R0, desc[UR4][R2.64] ;  /* 0x0000000402007981 */ /* 0x0008e2000c2e1900 */
[----:B--2---:R-:W-:-:S03]  /*0190*/  IMAD.WIDE R22, R21, 0x4, R22 ;  /* 0x0000000415167825 */ /* 0x004fc600078e0216 */
[----:B------:R-:W2:Y:S02]  /*01a0*/  LDC.64 R4, c[0x0][0x238] ;  /* 0x00008e00ff047b82 */ /* 0x000ea40000000a00 */
[----:B------:R-:W3:Y:S01]  /*01b0*/  LDG.E.EL R14, desc[UR4][R22.64] ;  /* 0x00000004160e7981 */ /* 0x000ee2000c2e1900 */
[----:B----4-:R-:W-:-:S04]  /*01c0*/  IMAD.WIDE R2, R15, 0x4, R24 ;  /* 0x000000040f027825 */ /* 0x010fc800078e0218 */
[C---:B-----5:R-:W-:Y:S02]  /*01d0*/  IMAD.WIDE R24, R21.reuse, 0x4, R18 ;  /* 0x0000000415187825 */ /* 0x060fe400078e0212 */
[----:B------:R-:W4:Y:S02]  /*01e0*/  LDG.E R19, desc[UR4][R2.64] ;  /* 0x0000000402137981 */ /* 0x000f24000c1e1900 */
[C---:B0-----:R-:W-:Y:S02]  /*01f0*/  IMAD.WIDE R8, R21.reuse, 0x4, R8 ;  /* 0x0000000415087825 */ /* 0x041fe400078e0208 */
[----:B------:R-:W5:Y:S02]  /*0200*/  LDG.E.EL R18, desc[UR4][R24.64] ;  /* 0x0000000418127981 */ /* 0x000f64000c2e1900 */
[----:B-1----:R-:W-:Y:S02]  /*0210*/  IMAD.WIDE R16, R21, 0x4, R16 ;  /* 0x0000000415107825 */ /* 0x002fe400078e0210 */
[----:B------:R-:W4:Y:S02]  /*0220*/  LDG.E.EL R8, desc[UR4][R8.64] ;  /* 0x0000000408087981 */ /* 0x000f24000c2e1900 */
[----:B------:R-:W-:-:S02]  /*0230*/  IMAD.WIDE R12, R15, 0x4, R12 ;  /* 0x000000040f0c7825 */ /* 0x000fc400078e020c */
[----:B------:R-:W4:Y:S02]  /*0240*/  LDG.E.EL R17, desc[UR4][R16.64] ;  /* 0x0000000410117981 */ /* 0x000f24000c2e1900 */
[C---:B------:R-:W-:Y:S02]  /*0250*/  IMAD.WIDE R10, R15.reuse, 0x4, R10 ;  /* 0x000000040f0a7825 */ /* 0x040fe400078e020a */
[----:B------:R-:W4:Y:S02]  /*0260*/  LDG.E R12, desc[UR4][R12.64] ;  /* 0x000000040c0c7981 */ /* 0x000f24000c1e1900 */
[C---:B---3--:R-:W-:Y:S02]  /*0270*/  IMAD.WIDE R6, R15.reuse, 0x4, R6 ;  /* 0x000000040f067825 */ /* 0x048fe400078e0206 */
[----:B------:R0:W3:Y:S02]  /*0280*/  LDG.E R11, desc[UR4][R10.64] ;  /* 0x000000040a0b7981 */ /* 0x0000e4000c1e1900 */
[----:B--2---:R-:W-:-:S02]  /*0290*/  IMAD.WIDE R4, R15, 0x4, R4 ;  /* 0x000000040f047825 */ /* 0x004fc400078e0204 */
[----:B------:R-:W2:Y:S04]  /*02a0*/  LDG.E R6, desc[UR4][R6.64] ;  /* 0x0000000406067981 */ /* 0x000ea8000c1e1900 */
[----:B------:R1:W2:Y:S01]  /*02b0*/  LDG.E R20, desc[UR4][R4.64] ;  /* 0x0000000404147981 */ /* 0x0002a2000c1e1900 */
[----:B0-----:R-:W-:Y:S01]  /*02c0*/  HFMA2.MMA R10, -RZ, RZ, 1.625, 0 ;  /* 0x3e800000ff0a7435 */ /* 0x001fe200000001ff */
[----:B-1----:R-:W0:Y:S02]  /*02d0*/  LDC.64 R4, c[0x0][0x260] ;  /* 0x00009800ff047b82 */ /* 0x002e240000000a00 */
[----:B0-----:R-:W-:-:S04]  /*02e0*/  IMAD.WIDE R4, R15, 0x4, R4 ;  /* 0x000000040f047825 */ /* 0x001fc800078e0204 */
[----:B------:R-:W-:-:S04]  /*02f0*/  FADD R0, R0, 9.9999997473787516356e-06 ;  /* 0x3727c5ac00007421 */ /* 0x000fc80000000000 */
[----:B------:R-:W0:Y:S02]  /*0300*/  MUFU.SQRT R21, R0 ;  /* 0x0000000000157308 */ /* 0x000e240000002000 */
[C---:B0-----:R-:W-:Y:S02]  /*0310*/  FSETP.GT.AND P0, PT, R21.reuse, 8.50705917302346158658e+37, PT ;  /* 0x7e8000001500780b */ /* 0x041fe40003f04000 */
[----:B------:R-:W-:-:S11]  /*0320*/  FSETP.GEU.AND P1, PT, R21, 1.175494350822287508e-38, PT ;  /* 0x008000001500780b */ /* 0x000fd60003f2e000 */
[----:B------:R-:W-:-:S04]  /*0330*/  @P0 FMUL R21, R21, 0.25 ;  /* 0x3e80000015150820 */ /* 0x000fc80000400000 */
[----:B------:R-:W-:-:S06]  /*0340*/  @!P1 FMUL R21, R21, 16777216 ;  /* 0x4b80000015159820 */ /* 0x000fcc0000400000 */
[----:B------:R-:W0:Y:S01]  /*0350*/  MUFU.RCP R21, R21 ;  /* 0x0000001500157308 */ /* 0x000e220000001000 */
[----:B------:R-:W-:Y:S01]  /*0360*/  FSEL R10, R10, 1, P0 ;  /* 0x3f8000000a0a7808 */ /* 0x000fe20000000000 */
[----:B----4-:R-:W-:-:S04]  /*0370*/  FADD R19, R19, R14 ;  /* 0x0000000e13137221 */ /* 0x010fc80000000000 */
[----:B------:R-:W-:Y:S01]  /*0380*/  @!P1 FMUL R10, R10, 16777216 ;  /* 0x4b8000000a0a9820 */ /* 0x000fe20000400000 */
[----:B-----5:R-:W-:-:S03]  /*0390*/  FADD R18, -R18, R19 ;  /* 0x0000001312127221 */ /* 0x020fc60000000100 */
[----:B0-----:R-:W-:-:S04]  /*03a0*/  FMUL R7, R21, R10 ;  /* 0x0000000a15077220 */ /* 0x001fc80000400000 */
[----:B------:R-:W-:Y:S01]  /*03b0*/  FMUL R7, R18, R7 ;  /* 0x0000000712077220 */ /* 0x000fe20000400000 */
[----:B---3--:R-:W-:-:S03]  /*03c0*/  FADD R11, R12, R11 ;  /* 0x0000000b0c0b7221 */ /* 0x008fc60000000000 */
[----:B------:R-:W-:Y:S01]  /*03d0*/  FFMA R7, R8, R7, R17 ;  /* 0x0000000708077223 */ /* 0x000fe20000000011 */
[----:B--2---:R-:W-:-:S04]  /*03e0*/  FADD R11, R6, R11 ;  /* 0x0000000b060b7221 */ /* 0x004fc80000000000 */
[----:B------:R-:W-:Y:S01]  /*03f0*/  FSETP.GEU.AND P0, PT, R7, RZ, PT ;  /* 0x000000ff0700720b */ /* 0x000fe20003f0e000 */
[----:B------:R-:W-:-:S03]  /*0400*/  FADD R11, R20, R11 ;  /* 0x0000000b140b7221 */ /* 0x000fc60000000000 */
[----:B------:R-:W-:Y:S01]  /*0410*/  FSEL R0, R7, RZ, P0 ;  /* 0x000000ff07007208 */ /* 0x000fe20000000000 */
[----:B------:R-:W-:Y:S04]  /*0420*/  STG.E desc[UR4][R2.64], R19 ;  /* 0x0000001302007986 */ /* 0x000fe8000c101904 */
[----:B------:R-:W-:-:S05]  /*0430*/  FADD R11, R11, R0 ;  /* 0x000000000b0b7221 */ /* 0x000fca0000000000 */
[----:B------:R-:W-:Y:S01]  /*0440*/  STG.E desc[UR4][R4.64], R11 ;  /* 0x0000000b04007986 */ /* 0x000fe2000c101904 */
[----:B------:R-:W-:Y:S05]  /*0450*/  EXIT ;  /* 0x000000000000794d */ /* 0x000fea0003800000 */
.L_x_0:
[----:B------:R-:W-:-:S00]  /*0460*/  BRA `(.L_x_0) ;  /* 0xfffffffc00fc7947 */ /* 0x000fc0000383ffff */
[----:B------:R-:W-:-:S00]  /*0470*/  NOP ;  /* 0x0000000000007918 */ /* 0x000fc00000000000 */
        /* <DEDUP_REMOVED lines=8> */
.L_x_1:


//--------------------- .nv.global.init           --------------------------
	.section	.nv.global.init,"aw",@progbits
.nv.global.init:
	.type		_$_str,@object
	.size		_$_str,(_$_str_$_2 - _$_str)
_$_str:
        /*0000*/ 	.byte	0x5f, 0x5f, 0x43, 0x55, 0x44, 0x41, 0x5f, 0x46, 0x54, 0x5a, 0x00
	.type		_$_str_$_2,@object
	.size		_$_str_$_2,(.L_1 - _$_str_$_2)
_$_str_$_2:
        /*000b*/ 	.byte	0x5f, 0x5f, 0x43, 0x55, 0x44, 0x41, 0x5f, 0x50, 0x52, 0x45, 0x43, 0x5f, 0x53, 0x51, 0x52, 0x54
        /*001b*/ 	.byte	0x00
.L_1:


//--------------------- .nv.constant0.triton_poi_fused__native_batch_norm_legit_no_training_add_convolution_relu_9 --------------------------
	.section	.nv.constant0.triton_poi_fused__native_batch_norm_legit_no_training_add_convolution_relu_9,"a",@progbits
	.sectionflags	@""
	.align	4
.nv.constant0.triton_poi_fused__native_batch_norm_legit_no_training_add_convolution_relu_9:
	.zero		620
